	.headerflags	@"EF_CUDA_TEXMODE_UNIFIED EF_CUDA_64BIT_ADDRESS EF_CUDA_ACCELERATORS EF_CUDA_SM90 EF_CUDA_VIRTUAL_SM(EF_CUDA_SM90)"
	.elftype	@"ET_EXEC"


//--------------------- .nv.info                  --------------------------
	.section	.nv.info,"",@"SHT_CUDA_INFO"
	.align	4


	//----- nvinfo : EIATTR_REGCOUNT
	.align		4
        /*0000*/ 	.byte	0x04, 0x2f
        /*0002*/ 	.short	(.L_1 - .L_0)
	.align		4
.L_0:
        /*0004*/ 	.word	index@(triton_poi_fused_convolution_leaky_relu_17)
        /*0008*/ 	.word	0x0000000e


	//----- nvinfo : EIATTR_MIN_STACK_SIZE
	.align		4
.L_1:
        /*000c*/ 	.byte	0x04, 0x12
        /*000e*/ 	.short	(.L_3 - .L_2)
	.align		4
.L_2:
        /*0010*/ 	.word	index@(triton_poi_fused_convolution_leaky_relu_17)
        /*0014*/ 	.word	0x00000000


	//----- nvinfo : EIATTR_FRAME_SIZE
	.align		4
.L_3:
        /*0018*/ 	.byte	0x04, 0x11
        /*001a*/ 	.short	(.L_5 - .L_4)
	.align		4
.L_4:
        /*001c*/ 	.word	index@(triton_poi_fused_convolution_leaky_relu_17)
        /*0020*/ 	.word	0x00000000


	//----- nvinfo : EIATTR_MIN_STACK_SIZE
	.align		4
.L_5:
        /*0024*/ 	.byte	0x04, 0x12
        /*0026*/ 	.short	(.L_7 - .L_6)
	.align		4
.L_6:
        /*0028*/ 	.word	index@(triton_poi_fused_convolution_leaky_relu_17)
        /*002c*/ 	.word	0x00000000
.L_7:


//--------------------- .nv.info.triton_poi_fused_convolution_leaky_relu_17 --------------------------
	.section	.nv.info.triton_poi_fused_convolution_leaky_relu_17,"",@"SHT_CUDA_INFO"
	.sectionflags	@""
	.align	4


	//----- nvinfo : EIATTR_CUDA_API_VERSION
	.align		4
        /*0000*/ 	.byte	0x04, 0x37
        /*0002*/ 	.short	(.L_9 - .L_8)
.L_8:
        /*0004*/ 	.word	0x0000007c


	//----- nvinfo : EIATTR_KPARAM_INFO
	.align		4
.L_9:
        /*0008*/ 	.byte	0x04, 0x17
        /*000a*/ 	.short	(.L_11 - .L_10)
.L_10:
        /*000c*/ 	.word	0x00000000
        /*0010*/ 	.short	0x0003
        /*0012*/ 	.short	0x0018
        /*0014*/ 	.byte	0x00, 0xf0, 0x11, 0x00


	//----- nvinfo : EIATTR_KPARAM_INFO
	.align		4
.L_11:
        /*0018*/ 	.byte	0x04, 0x17
        /*001a*/ 	.short	(.L_13 - .L_12)
.L_12:
        /*001c*/ 	.word	0x00000000
        /*0020*/ 	.short	0x0002
        /*0022*/ 	.short	0x0010
        /*0024*/ 	.byte	0x00, 0xf4, 0x21, 0x00


	//----- nvinfo : EIATTR_KPARAM_INFO
	.align		4
.L_13:
        /*0028*/ 	.byte	0x04, 0x17
        /*002a*/ 	.short	(.L_15 - .L_14)
.L_14:
        /*002c*/ 	.word	0x00000000
        /*0030*/ 	.short	0x0001
        /*0032*/ 	.short	0x0008
        /*0034*/ 	.byte	0x00, 0xf4, 0x21, 0x00


	//----- nvinfo : EIATTR_KPARAM_INFO
	.align		4
.L_15:
        /*0038*/ 	.byte	0x04, 0x17
        /*003a*/ 	.short	(.L_17 - .L_16)
.L_16:
        /*003c*/ 	.word	0x00000000
        /*0040*/ 	.short	0x0000
        /*0042*/ 	.short	0x0000
        /*0044*/ 	.byte	0x00, 0xf4, 0x21, 0x00


	//----- nvinfo : EIATTR_SPARSE_MMA_MASK
	.align		4
.L_17:
        /*0048*/ 	.byte	0x03, 0x50
        /*004a*/ 	.short	0x0000


	//----- nvinfo : EIATTR_MAXREG_COUNT
	.align		4
        /*004c*/ 	.byte	0x03, 0x1b
        /*004e*/ 	.short	0x00ff


	//----- nvinfo : EIATTR_EXIT_INSTR_OFFSETS
	.align		4
        /*0050*/ 	.byte	0x04, 0x1c
        /*0052*/ 	.short	(.L_19 - .L_18)


	//   ....[0]....
.L_18:
        /*0054*/ 	.word	0x000001f0


	//   ....[1]....
        /*0058*/ 	.word	0x00000210


	//----- nvinfo : EIATTR_REQNTID
	.align		4
.L_19:
        /*005c*/ 	.byte	0x04, 0x10
        /*005e*/ 	.short	(.L_21 - .L_20)
.L_20:
        /*0060*/ 	.word	0x00000080
        /*0064*/ 	.word	0x00000001
        /*0068*/ 	.word	0x00000001


	//----- nvinfo : EIATTR_CBANK_PARAM_SIZE
	.align		4
.L_21:
        /*006c*/ 	.byte	0x03, 0x19
        /*006e*/ 	.short	0x001c


	//----- nvinfo : EIATTR_PARAM_CBANK
	.align		4
        /*0070*/ 	.byte	0x04, 0x0a
        /*0072*/ 	.short	(.L_23 - .L_22)
	.align		4
.L_22:
        /*0074*/ 	.word	index@(.nv.constant0.triton_poi_fused_convolution_leaky_relu_17)
        /*0078*/ 	.short	0x0210
        /*007a*/ 	.short	0x001c


	//----- nvinfo : EIATTR_SW_WAR
	.align		4
.L_23:
        /*007c*/ 	.byte	0x04, 0x36
        /*007e*/ 	.short	(.L_25 - .L_24)
.L_24:
        /*0080*/ 	.word	0x00000008
.L_25:


//--------------------- .nv.callgraph             --------------------------
	.section	.nv.callgraph,"",@"SHT_CUDA_CALLGRAPH"
	.align	4
	.sectionentsize	8
	.align		4
        /*0000*/ 	.word	0x00000000
	.align		4
        /*0004*/ 	.word	0xffffffff
	.align		4
        /*0008*/ 	.word	0x00000000
	.align		4
        /*000c*/ 	.word	0xfffffffe
	.align		4
        /*0010*/ 	.word	0x00000000
	.align		4
        /*0014*/ 	.word	0xfffffffd
	.align		4
        /*0018*/ 	.word	0x00000000
	.align		4
        /*001c*/ 	.word	0xfffffffc


//--------------------- .text.triton_poi_fused_convolution_leaky_relu_17 --------------------------
	.section	.text.triton_poi_fused_convolution_leaky_relu_17,"ax",@progbits
	.align	128
        .global         triton_poi_fused_convolution_leaky_relu_17
        .type           triton_poi_fused_convolution_leaky_relu_17,@function
        .size           triton_poi_fused_convolution_leaky_relu_17,(.L_x_1 - triton_poi_fused_convolution_leaky_relu_17)
        .other          triton_poi_fused_convolution_leaky_relu_17,@"STO_CUDA_ENTRY STV_DEFAULT"
triton_poi_fused_convolution_leaky_relu_17:
.text.triton_poi_fused_convolution_leaky_relu_17:
[----:B------:R-:W0:Y:S02]  /*0000*/  LDC R1, c[0x0][0x28] ;  /* 0x00000a00ff017b82 */ /* 0x000e240000000800 */
[----:B------:R-:W1:Y:S01]  /*0010*/  S2R R6, SR_TID.X ;  /* 0x0000000000067919 */ /* 0x000e620000002100 */
[----:B------:R-:W2:Y:S01]  /*0020*/  LDC.64 R4, c[0x0][0x218] ;  /* 0x00008600ff047b82 */ /* 0x000ea20000000a00 */
[----:B------:R-:W-:Y:S01]  /*0030*/  ULDC.64 UR4, c[0x0][0x208] ;  /* 0x0000820000047ab9 */ /* 0x000fe20000000a00 */
[----:B------:R-:W-:Y:S01]  /*0040*/  ULDC.64 UR6, c[0x0][0x220] ;  /* 0x0000880000067ab9 */ /* 0x000fe20000000a00 */
[----:B------:R-:W3:Y:S05]  /*0050*/  S2R R7, SR_CTAID.X ;  /* 0x0000000000077919 */ /* 0x000eea0000002500 */
[----:B------:R-:W4:Y:S01]  /*0060*/  LDC.64 R2, c[0x0][0x210] ;  /* 0x00008400ff027b82 */ /* 0x000f220000000a00 */
[----:B-1----:R-:W-:-:S05]  /*0070*/  LOP3.LUT R6, R6, 0x7f, RZ, 0xc0, !PT ;  /* 0x0000007f06067812 */ /* 0x002fca00078ec0ff */
[----:B---3--:R-:W-:Y:S02]  /*0080*/  IMAD R7, R7, 0x80, R6 ;  /* 0x0000008007077824 */ /* 0x008fe400078e0206 */
[----:B------:R-:W-:Y:S02]  /*0090*/  IMAD.MOV.U32 R6, RZ, RZ, RZ ;  /* 0x000000ffff067224 */ /* 0x000fe400078e00ff */
[C---:B----4-:R-:W-:Y:S01]  /*00a0*/  IMAD.WIDE R2, R7.reuse, 0x4, R2 ;  /* 0x0000000407027825 */ /* 0x050fe200078e0202 */
[----:B------:R-:W-:-:S03]  /*00b0*/  ISETP.GE.AND P1, PT, R7, 0xe00, PT ;  /* 0x00000e000700780c */ /* 0x000fc60003f26270 */
[----:B------:R-:W-:-:S05]  /*00c0*/  IMAD.HI R0, R7, -0x6db6db6d, R6 ;  /* 0x9249249307007827 */ /* 0x000fca00078e0206 */
[----:B------:R-:W-:-:S04]  /*00d0*/  SHF.R.U32.HI R9, RZ, 0x1f, R0 ;  /* 0x0000001fff097819 */ /* 0x000fc80000011600 */
[----:B------:R-:W-:-:S04]  /*00e0*/  LEA.HI.SX32 R9, R0, R9, 0x1c ;  /* 0x0000000900097211 */ /* 0x000fc800078fe2ff */
[----:B------:R-:W-:-:S04]  /*00f0*/  SHF.R.S32.HI R0, RZ, 0x1f, R9 ;  /* 0x0000001fff007819 */ /* 0x000fc80000011409 */
[----:B------:R-:W-:-:S04]  /*0100*/  LEA.HI R0, R0, R9, RZ, 0x5 ;  /* 0x0000000900007211 */ /* 0x000fc800078f28ff */
[----:B------:R-:W-:-:S05]  /*0110*/  LOP3.LUT R0, R0, 0xffffffe0, RZ, 0xc0, !PT ;  /* 0xffffffe000007812 */ /* 0x000fca00078ec0ff */
[----:B------:R-:W-:Y:S02]  /*0120*/  IMAD.IADD R9, R9, 0x1, -R0 ;  /* 0x0000000109097824 */ /* 0x000fe400078e0a00 */
[----:B------:R-:W-:Y:S02]  /*0130*/  IMAD.MOV.U32 R0, RZ, RZ, RZ ;  /* 0x000000ffff007224 */ /* 0x000fe400078e00ff */
[----:B--2---:R-:W-:-:S04]  /*0140*/  IMAD.WIDE R4, R9, 0x4, R4 ;  /* 0x0000000409047825 */ /* 0x004fc800078e0204 */
[----:B------:R-:W-:Y:S01]  /*0150*/  IMAD.MOV.U32 R9, RZ, RZ, RZ ;  /* 0x000000ffff097224 */ /* 0x000fe200078e00ff */
[----:B------:R-:W2:Y:S05]  /*0160*/  @!P1 LDG.E R0, desc[UR4][R2.64] ;  /* 0x0000000402009981 */ /* 0x000eaa000c1e1900 */
[----:B------:R-:W2:Y:S01]  /*0170*/  @!P1 LDG.E.EL R9, desc[UR4][R4.64] ;  /* 0x0000000404099981 */ /* 0x000ea2000c2e1900 */
[----:B------:R-:W-:-:S04]  /*0180*/  IADD3 R6, P2, R7, UR6, RZ ;  /* 0x0000000607067c10 */ /* 0x000fc8000ff5e0ff */
[----:B------:R-:W-:Y:S02]  /*0190*/  LEA.HI.X.SX32 R7, R7, UR7, 0x1, P2 ;  /* 0x0000000707077c11 */ /* 0x000fe400090f0eff */
[----:B--2---:R-:W-:Y:S01]  /*01a0*/  FSETP.GT.AND P0, PT, R0, -R9, PT ;  /* 0x800000090000720b */ /* 0x004fe20003f04000 */
[----:B------:R-:W-:-:S03]  /*01b0*/  FADD R9, R9, R0 ;  /* 0x0000000009097221 */ /* 0x000fc60000000000 */
[----:B------:R-:W-:-:S05]  /*01c0*/  SEL R11, RZ, 0x1, !P0 ;  /* 0x00000001ff0b7807 */ /* 0x000fca0004000000 */
[----:B------:R1:W-:Y:S04]  /*01d0*/  @!P1 STG.E.U8 desc[UR4][R6.64], R11 ;  /* 0x0000000b06009986 */ /* 0x0003e8000c101104 */
[----:B------:R-:W-:Y:S01]  /*01e0*/  @!P0 FMUL R9, R9, 0.10000000149011611938 ;  /* 0x3dcccccd09098820 */ /* 0x000fe20000400000 */
[----:B------:R-:W-:Y:S06]  /*01f0*/  @P1 EXIT ;  /* 0x000000000000194d */ /* 0x000fec0003800000 */
[----:B------:R-:W-:Y:S01]  /*0200*/  STG.E desc[UR4][R2.64], R9 ;  /* 0x0000000902007986 */ /* 0x000fe2000c101904 */
[----:B------:R-:W-:Y:S05]  /*0210*/  EXIT ;  /* 0x000000000000794d */ /* 0x000fea0003800000 */
.L_x_0:
[----:B------:R-:W-:-:S00]  /*0220*/  BRA `(.L_x_0) ;  /* 0xfffffffc00fc7947 */ /* 0x000fc0000383ffff */
[----:B------:R-:W-:-:S00]  /*0230*/  NOP ;  /* 0x0000000000007918 */ /* 0x000fc00000000000 */
        /* <DEDUP_REMOVED lines=12> */
.L_x_1:


//--------------------- .nv.constant0.triton_poi_fused_convolution_leaky_relu_17 --------------------------
	.section	.nv.constant0.triton_poi_fused_convolution_leaky_relu_17,"a",@progbits
	.sectionflags	@""
	.align	4
.nv.constant0.triton_poi_fused_convolution_leaky_relu_17:
	.zero		556
